//
// Generated by NVIDIA NVVM Compiler
//
// Compiler Build ID: CL-36424714
// Cuda compilation tools, release 13.0, V13.0.88
// Based on NVVM 20.0.0
//

.version 9.0
.target sm_100
.address_size 64

	// .globl	_Z3SumPiS_

.visible .entry _Z3SumPiS_(
	.param .u64 .ptr .align 1 _Z3SumPiS__param_0,
	.param .u64 .ptr .align 1 _Z3SumPiS__param_1
)
{
	.reg .pred 	%p<10>;
	.reg .b32 	%r<30>;
	.reg .b64 	%rd<7>;

	ld.param.u64 	%rd4, [_Z3SumPiS__param_0];
	ld.param.u64 	%rd3, [_Z3SumPiS__param_1];
	cvta.to.global.u64 	%rd1, %rd4;
	mov.u32 	%r1, %tid.x;
	mul.wide.u32 	%rd5, %r1, 4;
	add.s64 	%rd2, %rd1, %rd5;
	setp.gt.u32 	%p1, %r1, 255;
	@%p1 bra 	$L__BB0_2;
	ld.global.u32 	%r2, [%rd2+1024];
	ld.global.u32 	%r3, [%rd2];
	add.s32 	%r4, %r3, %r2;
	st.global.u32 	[%rd2], %r4;
$L__BB0_2:
	setp.gt.u32 	%p2, %r1, 127;
	@%p2 bra 	$L__BB0_4;
	ld.global.u32 	%r5, [%rd2+512];
	ld.global.u32 	%r6, [%rd2];
	add.s32 	%r7, %r6, %r5;
	st.global.u32 	[%rd2], %r7;
$L__BB0_4:
	setp.gt.u32 	%p3, %r1, 63;
	@%p3 bra 	$L__BB0_6;
	ld.global.u32 	%r8, [%rd2+256];
	ld.global.u32 	%r9, [%rd2];
	add.s32 	%r10, %r9, %r8;
	st.global.u32 	[%rd2], %r10;
$L__BB0_6:
	setp.gt.u32 	%p4, %r1, 31;
	@%p4 bra 	$L__BB0_8;
	ld.global.u32 	%r11, [%rd2+128];
	ld.global.u32 	%r12, [%rd2];
	add.s32 	%r13, %r12, %r11;
	st.global.u32 	[%rd2], %r13;
$L__BB0_8:
	setp.gt.u32 	%p5, %r1, 15;
	@%p5 bra 	$L__BB0_10;
	ld.global.u32 	%r14, [%rd2+64];
	ld.global.u32 	%r15, [%rd2];
	add.s32 	%r16, %r15, %r14;
	st.global.u32 	[%rd2], %r16;
$L__BB0_10:
	setp.gt.u32 	%p6, %r1, 7;
	@%p6 bra 	$L__BB0_12;
	ld.global.u32 	%r17, [%rd2+32];
	ld.global.u32 	%r18, [%rd2];
	add.s32 	%r19, %r18, %r17;
	st.global.u32 	[%rd2], %r19;
$L__BB0_12:
	setp.gt.u32 	%p7, %r1, 3;
	@%p7 bra 	$L__BB0_14;
	ld.global.u32 	%r20, [%rd2+16];
	ld.global.u32 	%r21, [%rd2];
	add.s32 	%r22, %r21, %r20;
	st.global.u32 	[%rd2], %r22;
$L__BB0_14:
	setp.gt.u32 	%p8, %r1, 1;
	@%p8 bra 	$L__BB0_16;
	ld.global.u32 	%r23, [%rd2+8];
	ld.global.u32 	%r24, [%rd2];
	add.s32 	%r25, %r24, %r23;
	st.global.u32 	[%rd2], %r25;
$L__BB0_16:
	setp.ne.s32 	%p9, %r1, 0;
	@%p9 bra 	$L__BB0_18;
	ld.global.u32 	%r26, [%rd1+4];
	ld.global.u32 	%r27, [%rd2];
	add.s32 	%r28, %r27, %r26;
	st.global.u32 	[%rd2], %r28;
$L__BB0_18:
	cvta.to.global.u64 	%rd6, %rd3;
	ld.global.u32 	%r29, [%rd1];
	st.global.u32 	[%rd6], %r29;
	ret;

}
	// .globl	_Z17standardDeviationPii
.visible .entry _Z17standardDeviationPii(
	.param .u64 .ptr .align 1 _Z17standardDeviationPii_param_0,
	.param .u32 _Z17standardDeviationPii_param_1
)
{
	.reg .pred 	%p<2>;
	.reg .b32 	%r<6>;
	.reg .b64 	%rd<5>;

	ld.param.u64 	%rd1, [_Z17standardDeviationPii_param_0];
	ld.param.u32 	%r2, [_Z17standardDeviationPii_param_1];
	mov.u32 	%r1, %tid.x;
	setp.gt.u32 	%p1, %r1, 511;
	@%p1 bra 	$L__BB1_2;
	cvta.to.global.u64 	%rd2, %rd1;
	mul.wide.u32 	%rd3, %r1, 4;
	add.s64 	%rd4, %rd2, %rd3;
	ld.global.u32 	%r3, [%rd4];
	sub.s32 	%r4, %r3, %r2;
	mul.lo.s32 	%r5, %r4, %r4;
	st.global.u32 	[%rd4], %r5;
$L__BB1_2:
	ret;

}


// ===== COMPILED SASS (sm_100) =====

	.target	sm_100

	.elftype	@"ET_EXEC"


//--------------------- .note.nv.tkinfo           --------------------------
	.section	.note.nv.tkinfo,"",@"SHT_NOTE"
	.sectionflags	@"SHF_NOTE_NV_TKINFO"
	.tkinfo
        /*0018*/ 	.word	0x00000002
        /*0030*/ 	.string	""
        /*0030*/ 	.string	"ptxas"
        /*0030*/ 	.string	"Cuda compilation tools, release 13.0, V13.0.88"
        /*0030*/ 	.string	"Build cuda_13.0.r13.0/compiler.36424714_0"
        /*0030*/ 	.string	"-arch sm_100 -m 64 "



//--------------------- .note.nv.cuinfo           --------------------------
	.section	.note.nv.cuinfo,"",@"SHT_NOTE"
	.sectionflags	@"SHF_NOTE_NV_CUINFO"
        /*0018*/ 	.short	0x0002
        /*001a*/ 	.short	0x0064
        /*001c*/ 	.short	0x0082
	.zero		2


//--------------------- .nv.info                  --------------------------
	.section	.nv.info,"",@"SHT_CUDA_INFO"
	.align	4


	//----- nvinfo : EIATTR_REGCOUNT
	.align		4
        /*0000*/ 	.byte	0x04, 0x2f
        /*0002*/ 	.short	(.L_1 - .L_0)
	.align		4
.L_0:
        /*0004*/ 	.word	index@(_Z3SumPiS_)
        /*0008*/ 	.word	0x0000000c


	//----- nvinfo : EIATTR_FRAME_SIZE
	.align		4
.L_1:
        /*000c*/ 	.byte	0x04, 0x11
        /*000e*/ 	.short	(.L_3 - .L_2)
	.align		4
.L_2:
        /*0010*/ 	.word	index@(_Z3SumPiS_)
        /*0014*/ 	.word	0x00000000


	//----- nvinfo : EIATTR_REGCOUNT
	.align		4
.L_3:
        /*0018*/ 	.byte	0x04, 0x2f
        /*001a*/ 	.short	(.L_5 - .L_4)
	.align		4
.L_4:
        /*001c*/ 	.word	index@(_Z17standardDeviationPii)
        /*0020*/ 	.word	0x00000008


	//----- nvinfo : EIATTR_FRAME_SIZE
	.align		4
.L_5:
        /*0024*/ 	.byte	0x04, 0x11
        /*0026*/ 	.short	(.L_7 - .L_6)
	.align		4
.L_6:
        /*0028*/ 	.word	index@(_Z17standardDeviationPii)
        /*002c*/ 	.word	0x00000000


	//----- nvinfo : EIATTR_MIN_STACK_SIZE
	.align		4
.L_7:
        /*0030*/ 	.byte	0x04, 0x12
        /*0032*/ 	.short	(.L_9 - .L_8)
	.align		4
.L_8:
        /*0034*/ 	.word	index@(_Z17standardDeviationPii)
        /*0038*/ 	.word	0x00000000


	//----- nvinfo : EIATTR_MIN_STACK_SIZE
	.align		4
.L_9:
        /*003c*/ 	.byte	0x04, 0x12
        /*003e*/ 	.short	(.L_11 - .L_10)
	.align		4
.L_10:
        /*0040*/ 	.word	index@(_Z3SumPiS_)
        /*0044*/ 	.word	0x00000000
.L_11:


//--------------------- .nv.compat                --------------------------
	.section	.nv.compat,"",@"SHT_CUDA_COMPAT_INFO"
	.align	4
        /*0000*/ 	.byte	0x02, 0x09, 0x00, 0x00, 0x02, 0x02, 0x01, 0x00, 0x02, 0x05, 0x05, 0x00, 0x03, 0x07, 0x01, 0x01
        /*0010*/ 	.byte	0x02, 0x03, 0x00, 0x00, 0x02, 0x06, 0x01, 0x00, 0x04, 0x0b, 0x08, 0x00, 0x09, 0x00, 0x00, 0x00
        /*0020*/ 	.byte	0x00, 0x00, 0x00, 0x00


//--------------------- .nv.info._Z17standardDeviationPii --------------------------
	.section	.nv.info._Z17standardDeviationPii,"",@"SHT_CUDA_INFO"
	.sectionflags	@""
	.align	4


	//----- nvinfo : EIATTR_CUDA_API_VERSION
	.align		4
        /*0000*/ 	.byte	0x04, 0x37
        /*0002*/ 	.short	(.L_13 - .L_12)
.L_12:
        /*0004*/ 	.word	0x00000082


	//----- nvinfo : EIATTR_KPARAM_INFO
	.align		4
.L_13:
        /*0008*/ 	.byte	0x04, 0x17
        /*000a*/ 	.short	(.L_15 - .L_14)
.L_14:
        /*000c*/ 	.word	0x00000000
        /*0010*/ 	.short	0x0001
        /*0012*/ 	.short	0x0008
        /*0014*/ 	.byte	0x00, 0xf0, 0x11, 0x00


	//----- nvinfo : EIATTR_KPARAM_INFO
	.align		4
.L_15:
        /*0018*/ 	.byte	0x04, 0x17
        /*001a*/ 	.short	(.L_17 - .L_16)
.L_16:
        /*001c*/ 	.word	0x00000000
        /*0020*/ 	.short	0x0000
        /*0022*/ 	.short	0x0000
        /*0024*/ 	.byte	0x00, 0xf5, 0x21, 0x00


	//----- nvinfo : EIATTR_SPARSE_MMA_MASK
	.align		4
.L_17:
        /*0028*/ 	.byte	0x03, 0x50
        /*002a*/ 	.short	0x0000


	//----- nvinfo : EIATTR_MAXREG_COUNT
	.align		4
        /*002c*/ 	.byte	0x03, 0x1b
        /*002e*/ 	.short	0x00ff


	//----- nvinfo : EIATTR_MERCURY_ISA_VERSION
	.align		4
        /*0030*/ 	.byte	0x03, 0x5f
        /*0032*/ 	.short	0x0101


	//----- nvinfo : EIATTR_VRC_CTA_INIT_COUNT
	.align		4
        /*0034*/ 	.byte	0x02, 0x4a
	.zero		1
	.zero		1


	//----- nvinfo : EIATTR_EXIT_INSTR_OFFSETS
	.align		4
        /*0038*/ 	.byte	0x04, 0x1c
        /*003a*/ 	.short	(.L_19 - .L_18)


	//   ....[0]....
.L_18:
        /*003c*/ 	.word	0x00000030


	//   ....[1]....
        /*0040*/ 	.word	0x000000c0


	//----- nvinfo : EIATTR_CBANK_PARAM_SIZE
	.align		4
.L_19:
        /*0044*/ 	.byte	0x03, 0x19
        /*0046*/ 	.short	0x000c


	//----- nvinfo : EIATTR_PARAM_CBANK
	.align		4
        /*0048*/ 	.byte	0x04, 0x0a
        /*004a*/ 	.short	(.L_21 - .L_20)
	.align		4
.L_20:
        /*004c*/ 	.word	index@(.nv.constant0._Z17standardDeviationPii)
        /*0050*/ 	.short	0x0380
        /*0052*/ 	.short	0x000c


	//----- nvinfo : EIATTR_SW_WAR
	.align		4
.L_21:
        /*0054*/ 	.byte	0x04, 0x36
        /*0056*/ 	.short	(.L_23 - .L_22)
.L_22:
        /*0058*/ 	.word	0x00000008
.L_23:


//--------------------- .nv.info._Z3SumPiS_       --------------------------
	.section	.nv.info._Z3SumPiS_,"",@"SHT_CUDA_INFO"
	.sectionflags	@""
	.align	4


	//----- nvinfo : EIATTR_CUDA_API_VERSION
	.align		4
        /*0000*/ 	.byte	0x04, 0x37
        /*0002*/ 	.short	(.L_25 - .L_24)
.L_24:
        /*0004*/ 	.word	0x00000082


	//----- nvinfo : EIATTR_KPARAM_INFO
	.align		4
.L_25:
        /*0008*/ 	.byte	0x04, 0x17
        /*000a*/ 	.short	(.L_27 - .L_26)
.L_26:
        /*000c*/ 	.word	0x00000000
        /*0010*/ 	.short	0x0001
        /*0012*/ 	.short	0x0008
        /*0014*/ 	.byte	0x00, 0xf5, 0x21, 0x00


	//----- nvinfo : EIATTR_KPARAM_INFO
	.align		4
.L_27:
        /*0018*/ 	.byte	0x04, 0x17
        /*001a*/ 	.short	(.L_29 - .L_28)
.L_28:
        /*001c*/ 	.word	0x00000000
        /*0020*/ 	.short	0x0000
        /*0022*/ 	.short	0x0000
        /*0024*/ 	.byte	0x00, 0xf5, 0x21, 0x00


	//----- nvinfo : EIATTR_SPARSE_MMA_MASK
	.align		4
.L_29:
        /*0028*/ 	.byte	0x03, 0x50
        /*002a*/ 	.short	0x0000


	//----- nvinfo : EIATTR_MAXREG_COUNT
	.align		4
        /*002c*/ 	.byte	0x03, 0x1b
        /*002e*/ 	.short	0x00ff


	//----- nvinfo : EIATTR_MERCURY_ISA_VERSION
	.align		4
        /*0030*/ 	.byte	0x03, 0x5f
        /*0032*/ 	.short	0x0101


	//----- nvinfo : EIATTR_VRC_CTA_INIT_COUNT
	.align		4
        /*0034*/ 	.byte	0x02, 0x4a
	.zero		1
	.zero		1


	//----- nvinfo : EIATTR_EXIT_INSTR_OFFSETS
	.align		4
        /*0038*/ 	.byte	0x04, 0x1c
        /*003a*/ 	.short	(.L_31 - .L_30)


	//   ....[0]....
.L_30:
        /*003c*/ 	.word	0x00000540


	//----- nvinfo : EIATTR_CRS_STACK_SIZE
	.align		4
.L_31:
        /*0040*/ 	.byte	0x04, 0x1e
        /*0042*/ 	.short	(.L_33 - .L_32)
.L_32:
        /*0044*/ 	.word	0x00000000


	//----- nvinfo : EIATTR_CBANK_PARAM_SIZE
	.align		4
.L_33:
        /*0048*/ 	.byte	0x03, 0x19
        /*004a*/ 	.short	0x0010


	//----- nvinfo : EIATTR_PARAM_CBANK
	.align		4
        /*004c*/ 	.byte	0x04, 0x0a
        /*004e*/ 	.short	(.L_35 - .L_34)
	.align		4
.L_34:
        /*0050*/ 	.word	index@(.nv.constant0._Z3SumPiS_)
        /*0054*/ 	.short	0x0380
        /*0056*/ 	.short	0x0010


	//----- nvinfo : EIATTR_SW_WAR
	.align		4
.L_35:
        /*0058*/ 	.byte	0x04, 0x36
        /*005a*/ 	.short	(.L_37 - .L_36)
.L_36:
        /*005c*/ 	.word	0x00000008
.L_37:


//--------------------- .nv.callgraph             --------------------------
	.section	.nv.callgraph,"",@"SHT_CUDA_CALLGRAPH"
	.align	4
	.sectionentsize	8
	.align		4
        /*0000*/ 	.word	0x00000000
	.align		4
        /*0004*/ 	.word	0xffffffff
	.align		4
        /*0008*/ 	.word	0x00000000
	.align		4
        /*000c*/ 	.word	0xfffffffe
	.align		4
        /*0010*/ 	.word	0x00000000
	.align		4
        /*0014*/ 	.word	0xfffffffd
	.align		4
        /*0018*/ 	.word	0x00000000
	.align		4
        /*001c*/ 	.word	0xfffffffc


//--------------------- .text._Z17standardDeviationPii --------------------------
	.section	.text._Z17standardDeviationPii,"ax",@progbits
	.align	128
        .global         _Z17standardDeviationPii
        .type           _Z17standardDeviationPii,@function
        .size           _Z17standardDeviationPii,(.L_x_20 - _Z17standardDeviationPii)
        .other          _Z17standardDeviationPii,@"STO_CUDA_ENTRY STV_DEFAULT"
_Z17standardDeviationPii:
.text._Z17standardDeviationPii:
[----:B------:R-:W-:Y:S01]  /*0000*/  LDC R1, c[0x0][0x37c] ;  /* 0x0000df00ff017b82 */ /* 0x000fe20000000800 */
[----:B------:R-:W0:Y:S02]  /*0010*/  S2R R5, SR_TID.X ;  /* 0x0000000000057919 */ /* 0x000e240000002100 */
[----:B0-----:R-:W-:-:S13]  /*0020*/  ISETP.GT.U32.AND P0, PT, R5, 0x1ff, PT ;  /* 0x000001ff0500780c */ /* 0x001fda0003f04070 */
[----:B------:R-:W-:Y:S05]  /*0030*/  @P0 EXIT ;  /* 0x000000000000094d */ /* 0x000fea0003800000 */
[----:B------:R-:W0:Y:S01]  /*0040*/  LDC.64 R2, c[0x0][0x380] ;  /* 0x0000e000ff027b82 */ /* 0x000e220000000a00 */
[----:B------:R-:W1:Y:S01]  /*0050*/  LDCU.64 UR4, c[0x0][0x358] ;  /* 0x00006b00ff0477ac */ /* 0x000e620008000a00 */
[----:B------:R-:W2:Y:S01]  /*0060*/  LDCU UR6, c[0x0][0x388] ;  /* 0x00007100ff0677ac */ /* 0x000ea20008000800 */
[----:B0-----:R-:W-:-:S05]  /*0070*/  IMAD.WIDE.U32 R2, R5, 0x4, R2 ;  /* 0x0000000405027825 */ /* 0x001fca00078e0002 */
[----:B-1----:R-:W2:Y:S02]  /*0080*/  LDG.E R0, desc[UR4][R2.64] ;  /* 0x0000000402007981 */ /* 0x002ea4000c1e1900 */
[----:B--2---:R-:W-:-:S05]  /*0090*/  IADD3 R0, PT, PT, R0, -UR6, RZ ;  /* 0x8000000600007c10 */ /* 0x004fca000fffe0ff */
[----:B------:R-:W-:-:S05]  /*00a0*/  IMAD R5, R0, R0, RZ ;  /* 0x0000000000057224 */ /* 0x000fca00078e02ff */
[----:B------:R-:W-:Y:S01]  /*00b0*/  STG.E desc[UR4][R2.64], R5 ;  /* 0x0000000502007986 */ /* 0x000fe2000c101904 */
[----:B------:R-:W-:Y:S05]  /*00c0*/  EXIT ;  /* 0x000000000000794d */ /* 0x000fea0003800000 */
.L_x_0:
[----:B------:R-:W-:-:S00]  /*00d0*/  BRA `(.L_x_0) ;  /* 0xfffffffc00fc7947 */ /* 0x000fc0000383ffff */
[----:B------:R-:W-:-:S00]  /*00e0*/  NOP ;  /* 0x0000000000007918 */ /* 0x000fc00000000000 */
        /* <DEDUP_REMOVED lines=9> */
.L_x_20:


//--------------------- .text._Z3SumPiS_          --------------------------
	.section	.text._Z3SumPiS_,"ax",@progbits
	.align	128
        .global         _Z3SumPiS_
        .type           _Z3SumPiS_,@function
        .size           _Z3SumPiS_,(.L_x_21 - _Z3SumPiS_)
        .other          _Z3SumPiS_,@"STO_CUDA_ENTRY STV_DEFAULT"
_Z3SumPiS_:
.text._Z3SumPiS_:
[----:B------:R-:W-:Y:S01]  /*0000*/  LDC R1, c[0x0][0x37c] ;  /* 0x0000df00ff017b82 */ /* 0x000fe20000000800 */
[----:B------:R-:W0:Y:S07]  /*0010*/  S2R R9, SR_TID.X ;  /* 0x0000000000097919 */ /* 0x000e2e0000002100 */
[----:B------:R-:W1:Y:S01]  /*0020*/  LDC.64 R4, c[0x0][0x380] ;  /* 0x0000e000ff047b82 */ /* 0x000e620000000a00 */
[----:B------:R-:W2:Y:S01]  /*0030*/  LDCU.64 UR4, c[0x0][0x358] ;  /* 0x00006b00ff0477ac */ /* 0x000ea20008000a00 */
[----:B------:R-:W-:Y:S06]  /*0040*/  BSSY.RECONVERGENT B0, `(.L_x_1) ;  /* 0x0000011000007945 */ /* 0x000fec0003800200 */
[----:B------:R-:W3:Y:S01]  /*0050*/  LDC.64 R2, c[0x0][0x380] ;  /* 0x0000e000ff027b82 */ /* 0x000ee20000000a00 */
[C---:B0-----:R-:W-:Y:S01]  /*0060*/  ISETP.GT.U32.AND P6, PT, R9.reuse, 0xff, PT ;  /* 0x000000ff0900780c */ /* 0x041fe20003fc4070 */
[C---:B-1----:R-:W-:Y:S01]  /*0070*/  IMAD.WIDE.U32 R4, R9.reuse, 0x4, R4 ;  /* 0x0000000409047825 */ /* 0x042fe200078e0004 */
[----:B------:R-:W-:-:S02]  /*0080*/  ISETP.GT.U32.AND P0, PT, R9, 0x3f, PT ;  /* 0x0000003f0900780c */ /* 0x000fc40003f04070 */
[C---:B------:R-:W-:Y:S02]  /*0090*/  ISETP.GT.U32.AND P5, PT, R9.reuse, 0x7f, PT ;  /* 0x0000007f0900780c */ /* 0x040fe40003fa4070 */
[----:B------:R-:W-:Y:S02]  /*00a0*/  P2R R0, PR, RZ, 0x1 ;  /* 0x00000001ff007803 */ /* 0x000fe40000000000 */
[C---:B------:R-:W-:Y:S02]  /*00b0*/  ISETP.GT.U32.AND P4, PT, R9.reuse, 0x1f, PT ;  /* 0x0000001f0900780c */ /* 0x040fe40003f84070 */
[C---:B------:R-:W-:Y:S02]  /*00c0*/  ISETP.GT.U32.AND P3, PT, R9.reuse, 0xf, PT ;  /* 0x0000000f0900780c */ /* 0x040fe40003f64070 */
[C---:B------:R-:W-:Y:S02]  /*00d0*/  ISETP.GT.U32.AND P2, PT, R9.reuse, 0x7, PT ;  /* 0x000000070900780c */ /* 0x040fe40003f44070 */
[----:B------:R-:W-:-:S02]  /*00e0*/  ISETP.GT.U32.AND P1, PT, R9, 0x3, PT ;  /* 0x000000030900780c */ /* 0x000fc40003f24070 */
[----:B------:R-:W-:Y:S01]  /*00f0*/  ISETP.GT.U32.AND P0, PT, R9, 0x1, PT ;  /* 0x000000010900780c */ /* 0x000fe20003f04070 */
[----:B--23--:R-:W-:-:S12]  /*0100*/  @P6 BRA `(.L_x_2) ;  /* 0x0000000000106947 */ /* 0x00cfd80003800000 */
[----:B------:R-:W2:Y:S04]  /*0110*/  LDG.E R0, desc[UR4][R4.64+0x400] ;  /* 0x0004000404007981 */ /* 0x000ea8000c1e1900 */
[----:B------:R-:W2:Y:S02]  /*0120*/  LDG.E R7, desc[UR4][R4.64] ;  /* 0x0000000404077981 */ /* 0x000ea4000c1e1900 */
[----:B--2---:R-:W-:-:S05]  /*0130*/  IMAD.IADD R7, R0, 0x1, R7 ;  /* 0x0000000100077824 */ /* 0x004fca00078e0207 */
[----:B------:R0:W-:Y:S02]  /*0140*/  STG.E desc[UR4][R4.64], R7 ;  /* 0x0000000704007986 */ /* 0x0001e4000c101904 */
.L_x_2:
[----:B------:R-:W-:Y:S05]  /*0150*/  BSYNC.RECONVERGENT B0 ;  /* 0x0000000000007941 */ /* 0x000fea0003800200 */
.L_x_1:
[----:B------:R-:W-:Y:S01]  /*0160*/  BSSY.RECONVERGENT B0, `(.L_x_3) ;  /* 0x0000007000007945 */ /* 0x000fe20003800200 */
[----:B------:R-:W-:-:S03]  /*0170*/  ISETP.NE.AND P6, PT, R9, RZ, PT ;  /* 0x000000ff0900720c */ /* 0x000fc60003fc5270 */
[----:B------:R-:W-:Y:S10]  /*0180*/  @P5 BRA `(.L_x_4) ;  /* 0x0000000000105947 */ /* 0x000ff40003800000 */
[----:B------:R-:W2:Y:S04]  /*0190*/  LDG.E R0, desc[UR4][R4.64+0x200] ;  /* 0x0002000404007981 */ /* 0x000ea8000c1e1900 */
[----:B0-----:R-:W2:Y:S02]  /*01a0*/  LDG.E R7, desc[UR4][R4.64] ;  /* 0x0000000404077981 */ /* 0x001ea4000c1e1900 */
[----:B--2---:R-:W-:-:S05]  /*01b0*/  IMAD.IADD R7, R0, 0x1, R7 ;  /* 0x0000000100077824 */ /* 0x004fca00078e0207 */
[----:B------:R1:W-:Y:S02]  /*01c0*/  STG.E desc[UR4][R4.64], R7 ;  /* 0x0000000704007986 */ /* 0x0003e4000c101904 */
.L_x_4:
[----:B------:R-:W-:Y:S05]  /*01d0*/  BSYNC.RECONVERGENT B0 ;  /* 0x0000000000007941 */ /* 0x000fea0003800200 */
.L_x_3:
[----:B------:R-:W-:Y:S01]  /*01e0*/  ISETP.GT.U32.AND P5, PT, R9, 0x3f, PT ;  /* 0x0000003f0900780c */ /* 0x000fe20003fa4070 */
[----:B------:R-:W-:-:S12]  /*01f0*/  BSSY.RECONVERGENT B0, `(.L_x_5) ;  /* 0x0000006000007945 */ /* 0x000fd80003800200 */
[----:B------:R-:W-:Y:S05]  /*0200*/  @P5 BRA `(.L_x_6) ;  /* 0x0000000000105947 */ /* 0x000fea0003800000 */
[----:B------:R-:W2:Y:S04]  /*0210*/  LDG.E R0, desc[UR4][R4.64+0x100] ;  /* 0x0001000404007981 */ /* 0x000ea8000c1e1900 */
[----:B01----:R-:W2:Y:S02]  /*0220*/  LDG.E R7, desc[UR4][R4.64] ;  /* 0x0000000404077981 */ /* 0x003ea4000c1e1900 */
[----:B--2---:R-:W-:-:S05]  /*0230*/  IMAD.IADD R7, R0, 0x1, R7 ;  /* 0x0000000100077824 */ /* 0x004fca00078e0207 */
[----:B------:R2:W-:Y:S02]  /*0240*/  STG.E desc[UR4][R4.64], R7 ;  /* 0x0000000704007986 */ /* 0x0005e4000c101904 */
.L_x_6:
[----:B------:R-:W-:Y:S05]  /*0250*/  BSYNC.RECONVERGENT B0 ;  /* 0x0000000000007941 */ /* 0x000fea0003800200 */
.L_x_5:
[----:B------:R-:W-:Y:S04]  /*0260*/  BSSY.RECONVERGENT B0, `(.L_x_7) ;  /* 0x0000006000007945 */ /* 0x000fe80003800200 */
[----:B------:R-:W-:Y:S05]  /*0270*/  @P4 BRA `(.L_x_8) ;  /* 0x0000000000104947 */ /* 0x000fea0003800000 */
[----:B------:R-:W3:Y:S04]  /*0280*/  LDG.E R0, desc[UR4][R4.64+0x80] ;  /* 0x0000800404007981 */ /* 0x000ee8000c1e1900 */
[----:B012---:R-:W3:Y:S02]  /*0290*/  LDG.E R7, desc[UR4][R4.64] ;  /* 0x0000000404077981 */ /* 0x007ee4000c1e1900 */
[----:B---3--:R-:W-:-:S05]  /*02a0*/  IMAD.IADD R7, R0, 0x1, R7 ;  /* 0x0000000100077824 */ /* 0x008fca00078e0207 */
[----:B------:R3:W-:Y:S02]  /*02b0*/  STG.E desc[UR4][R4.64], R7 ;  /* 0x0000000704007986 */ /* 0x0007e4000c101904 */
.L_x_8:
[----:B------:R-:W-:Y:S05]  /*02c0*/  BSYNC.RECONVERGENT B0 ;  /* 0x0000000000007941 */ /* 0x000fea0003800200 */
.L_x_7:
[----:B------:R-:W-:Y:S04]  /*02d0*/  BSSY.RECONVERGENT B0, `(.L_x_9) ;  /* 0x0000006000007945 */ /* 0x000fe80003800200 */
[----:B------:R-:W-:Y:S05]  /*02e0*/  @P3 BRA `(.L_x_10) ;  /* 0x0000000000103947 */ /* 0x000fea0003800000 */
[----:B------:R-:W4:Y:S04]  /*02f0*/  LDG.E R0, desc[UR4][R4.64+0x40] ;  /* 0x0000400404007981 */ /* 0x000f28000c1e1900 */
[----:B0123--:R-:W4:Y:S02]  /*0300*/  LDG.E R7, desc[UR4][R4.64] ;  /* 0x0000000404077981 */ /* 0x00ff24000c1e1900 */
[----:B----4-:R-:W-:-:S05]  /*0310*/  IMAD.IADD R7, R0, 0x1, R7 ;  /* 0x0000000100077824 */ /* 0x010fca00078e0207 */
[----:B------:R4:W-:Y:S02]  /*0320*/  STG.E desc[UR4][R4.64], R7 ;  /* 0x0000000704007986 */ /* 0x0009e4000c101904 */
.L_x_10:
[----:B------:R-:W-:Y:S05]  /*0330*/  BSYNC.RECONVERGENT B0 ;  /* 0x0000000000007941 */ /* 0x000fea0003800200 */
.L_x_9:
[----:B------:R-:W-:Y:S04]  /*0340*/  BSSY.RECONVERGENT B0, `(.L_x_11) ;  /* 0x0000006000007945 */ /* 0x000fe80003800200 */
[----:B------:R-:W-:Y:S05]  /*0350*/  @P2 BRA `(.L_x_12) ;  /* 0x0000000000102947 */ /* 0x000fea0003800000 */
[----:B------:R-:W5:Y:S04]  /*0360*/  LDG.E R0, desc[UR4][R4.64+0x20] ;  /* 0x0000200404007981 */ /* 0x000f68000c1e1900 */
[----:B01234-:R-:W5:Y:S02]  /*0370*/  LDG.E R7, desc[UR4][R4.64] ;  /* 0x0000000404077981 */ /* 0x01ff64000c1e1900 */
[----:B-----5:R-:W-:-:S05]  /*0380*/  IMAD.IADD R7, R0, 0x1, R7 ;  /* 0x0000000100077824 */ /* 0x020fca00078e0207 */
[----:B------:R0:W-:Y:S02]  /*0390*/  STG.E desc[UR4][R4.64], R7 ;  /* 0x0000000704007986 */ /* 0x0001e4000c101904 */
.L_x_12:
[----:B------:R-:W-:Y:S05]  /*03a0*/  BSYNC.RECONVERGENT B0 ;  /* 0x0000000000007941 */ /* 0x000fea0003800200 */
.L_x_11:
[----:B------:R-:W-:Y:S04]  /*03b0*/  BSSY.RECONVERGENT B0, `(.L_x_13) ;  /* 0x0000006000007945 */ /* 0x000fe80003800200 */
[----:B------:R-:W-:Y:S05]  /*03c0*/  @P1 BRA `(.L_x_14) ;  /* 0x0000000000101947 */ /* 0x000fea0003800000 */
[----:B------:R-:W5:Y:S04]  /*03d0*/  LDG.E R0, desc[UR4][R4.64+0x10] ;  /* 0x0000100404007981 */ /* 0x000f68000c1e1900 */
[----:B01234-:R-:W5:Y:S02]  /*03e0*/  LDG.E R7, desc[UR4][R4.64] ;  /* 0x0000000404077981 */ /* 0x01ff64000c1e1900 */
[----:B-----5:R-:W-:-:S05]  /*03f0*/  IMAD.IADD R7, R0, 0x1, R7 ;  /* 0x0000000100077824 */ /* 0x020fca00078e0207 */
[----:B------:R0:W-:Y:S02]  /*0400*/  STG.E desc[UR4][R4.64], R7 ;  /* 0x0000000704007986 */ /* 0x0001e4000c101904 */
.L_x_14:
[----:B------:R-:W-:Y:S05]  /*0410*/  BSYNC.RECONVERGENT B0 ;  /* 0x0000000000007941 */ /* 0x000fea0003800200 */
.L_x_13:
[----:B------:R-:W-:Y:S04]  /*0420*/  BSSY.RECONVERGENT B0, `(.L_x_15) ;  /* 0x0000006000007945 */ /* 0x000fe80003800200 */
[----:B------:R-:W-:Y:S05]  /*0430*/  @P0 BRA `(.L_x_16) ;  /* 0x0000000000100947 */ /* 0x000fea0003800000 */
[----:B------:R-:W5:Y:S04]  /*0440*/  LDG.E R0, desc[UR4][R4.64+0x8] ;  /* 0x0000080404007981 */ /* 0x000f68000c1e1900 */
[----:B01234-:R-:W5:Y:S02]  /*0450*/  LDG.E R7, desc[UR4][R4.64] ;  /* 0x0000000404077981 */ /* 0x01ff64000c1e1900 */
[----:B-----5:R-:W-:-:S05]  /*0460*/  IMAD.IADD R7, R0, 0x1, R7 ;  /* 0x0000000100077824 */ /* 0x020fca00078e0207 */
[----:B------:R0:W-:Y:S02]  /*0470*/  STG.E desc[UR4][R4.64], R7 ;  /* 0x0000000704007986 */ /* 0x0001e4000c101904 */
.L_x_16:
[----:B------:R-:W-:Y:S05]  /*0480*/  BSYNC.RECONVERGENT B0 ;  /* 0x0000000000007941 */ /* 0x000fea0003800200 */
.L_x_15:
[----:B------:R-:W-:Y:S04]  /*0490*/  BSSY.RECONVERGENT B0, `(.L_x_17) ;  /* 0x0000007000007945 */ /* 0x000fe80003800200 */
[----:B------:R-:W-:Y:S05]  /*04a0*/  @P6 BRA `(.L_x_18) ;  /* 0x0000000000146947 */ /* 0x000fea0003800000 */
[----:B01234-:R-:W0:Y:S01]  /*04b0*/  LDC.64 R6, c[0x0][0x380] ;  /* 0x0000e000ff067b82 */ /* 0x01fe220000000a00 */
[----:B------:R-:W2:Y:S04]  /*04c0*/  LDG.E R9, desc[UR4][R4.64] ;  /* 0x0000000404097981 */ /* 0x000ea8000c1e1900 */
[----:B0-----:R-:W2:Y:S02]  /*04d0*/  LDG.E R6, desc[UR4][R6.64+0x4] ;  /* 0x0000040406067981 */ /* 0x001ea4000c1e1900 */
[----:B--2---:R-:W-:-:S05]  /*04e0*/  IMAD.IADD R9, R6, 0x1, R9 ;  /* 0x0000000106097824 */ /* 0x004fca00078e0209 */
[----:B------:R0:W-:Y:S02]  /*04f0*/  STG.E desc[UR4][R4.64], R9 ;  /* 0x0000000904007986 */ /* 0x0001e4000c101904 */
.L_x_18:
[----:B------:R-:W-:Y:S05]  /*0500*/  BSYNC.RECONVERGENT B0 ;  /* 0x0000000000007941 */ /* 0x000fea0003800200 */
.L_x_17:
[----:B------:R-:W5:Y:S01]  /*0510*/  LDG.E R3, desc[UR4][R2.64] ;  /* 0x0000000402037981 */ /* 0x000f62000c1e1900 */
[----:B01234-:R-:W5:Y:S03]  /*0520*/  LDC.64 R4, c[0x0][0x388] ;  /* 0x0000e200ff047b82 */ /* 0x01ff660000000a00 */
[----:B-----5:R-:W-:Y:S01]  /*0530*/  STG.E desc[UR4][R4.64], R3 ;  /* 0x0000000304007986 */ /* 0x020fe2000c101904 */
[----:B------:R-:W-:Y:S05]  /*0540*/  EXIT ;  /* 0x000000000000794d */ /* 0x000fea0003800000 */
.L_x_19:
        /* <DEDUP_REMOVED lines=11> */
.L_x_21:


//--------------------- .nv.shared.reserved.0     --------------------------
	.section	.nv.shared.reserved.0,"aw",@nobits
	.weak		__nv_reservedSMEM_offset_0_alias
	.size		__nv_reservedSMEM_offset_0_alias, 0, 64
	.other		__nv_reservedSMEM_offset_0_alias,@"STO_CUDA_RESERVED_SHARED STV_DEFAULT"
__nv_reservedSMEM_offset_0_alias:
	.zero		0
	.zero		64


//--------------------- .nv.constant0._Z17standardDeviationPii --------------------------
	.section	.nv.constant0._Z17standardDeviationPii,"a",@progbits
	.sectionflags	@""
	.align	4
.nv.constant0._Z17standardDeviationPii:
	.zero		908


//--------------------- .nv.constant0._Z3SumPiS_  --------------------------
	.section	.nv.constant0._Z3SumPiS_,"a",@progbits
	.sectionflags	@""
	.align	4
.nv.constant0._Z3SumPiS_:
	.zero		912


//--------------------- SYMBOLS --------------------------

	.type		.nv.reservedSmem.offset0,@object
	.size		.nv.reservedSmem.offset0,0x4
